//
// Generated by NVIDIA NVVM Compiler
//
// Compiler Build ID: CL-36424714
// Cuda compilation tools, release 13.0, V13.0.88
// Based on NVVM 20.0.0
//

.version 9.0
.target sm_100
.address_size 64

	// .globl	_Z16histogram_kernelPKiPiii
.extern .shared .align 16 .b8 s_hist[];

.visible .entry _Z16histogram_kernelPKiPiii(
	.param .u64 .ptr .align 1 _Z16histogram_kernelPKiPiii_param_0,
	.param .u64 .ptr .align 1 _Z16histogram_kernelPKiPiii_param_1,
	.param .u32 _Z16histogram_kernelPKiPiii_param_2,
	.param .u32 _Z16histogram_kernelPKiPiii_param_3
)
{
	.reg .pred 	%p<11>;
	.reg .b32 	%r<33>;
	.reg .b64 	%rd<9>;

	ld.param.u64 	%rd3, [_Z16histogram_kernelPKiPiii_param_0];
	ld.param.u64 	%rd4, [_Z16histogram_kernelPKiPiii_param_1];
	ld.param.u32 	%r14, [_Z16histogram_kernelPKiPiii_param_2];
	ld.param.u32 	%r15, [_Z16histogram_kernelPKiPiii_param_3];
	mov.u32 	%r32, %tid.x;
	setp.ge.s32 	%p1, %r32, %r15;
	@%p1 bra 	$L__BB0_3;
	mov.u32 	%r2, %ntid.x;
	mov.u32 	%r17, s_hist;
	mov.u32 	%r30, %r32;
$L__BB0_2:
	shl.b32 	%r16, %r30, 2;
	add.s32 	%r18, %r17, %r16;
	mov.b32 	%r19, 0;
	st.shared.u32 	[%r18], %r19;
	add.s32 	%r30, %r30, %r2;
	setp.lt.s32 	%p2, %r30, %r15;
	@%p2 bra 	$L__BB0_2;
$L__BB0_3:
	bar.sync 	0;
	mov.u32 	%r20, %ctaid.x;
	mov.u32 	%r5, %ntid.x;
	mad.lo.s32 	%r31, %r20, %r5, %r32;
	setp.ge.s32 	%p3, %r31, %r14;
	@%p3 bra 	$L__BB0_8;
	cvta.to.global.u64 	%rd1, %rd3;
	mov.u32 	%r21, %nctaid.x;
	mul.lo.s32 	%r7, %r5, %r21;
$L__BB0_5:
	mul.wide.s32 	%rd5, %r31, 4;
	add.s64 	%rd6, %rd1, %rd5;
	ld.global.u32 	%r9, [%rd6];
	setp.lt.s32 	%p4, %r9, 0;
	setp.ge.s32 	%p5, %r9, %r15;
	or.pred  	%p6, %p4, %p5;
	@%p6 bra 	$L__BB0_7;
	shl.b32 	%r22, %r9, 2;
	mov.u32 	%r23, s_hist;
	add.s32 	%r24, %r23, %r22;
	atom.shared.add.u32 	%r25, [%r24], 1;
$L__BB0_7:
	add.s32 	%r31, %r31, %r7;
	setp.lt.s32 	%p7, %r31, %r14;
	@%p7 bra 	$L__BB0_5;
$L__BB0_8:
	setp.ge.s32 	%p8, %r32, %r15;
	bar.sync 	0;
	@%p8 bra 	$L__BB0_13;
	cvta.to.global.u64 	%rd2, %rd4;
	mov.u32 	%r27, s_hist;
$L__BB0_10:
	shl.b32 	%r26, %r32, 2;
	add.s32 	%r28, %r27, %r26;
	ld.shared.u32 	%r12, [%r28];
	setp.lt.s32 	%p9, %r12, 1;
	@%p9 bra 	$L__BB0_12;
	mul.wide.s32 	%rd7, %r32, 4;
	add.s64 	%rd8, %rd2, %rd7;
	atom.global.add.u32 	%r29, [%rd8], %r12;
$L__BB0_12:
	add.s32 	%r32, %r32, %r5;
	setp.lt.s32 	%p10, %r32, %r15;
	@%p10 bra 	$L__BB0_10;
$L__BB0_13:
	ret;

}


// ===== COMPILED SASS (sm_100) =====

	.target	sm_100

	.elftype	@"ET_EXEC"


//--------------------- .note.nv.tkinfo           --------------------------
	.section	.note.nv.tkinfo,"",@"SHT_NOTE"
	.sectionflags	@"SHF_NOTE_NV_TKINFO"
	.tkinfo
        /*0018*/ 	.word	0x00000002
        /*0030*/ 	.string	""
        /*0030*/ 	.string	"ptxas"
        /*0030*/ 	.string	"Cuda compilation tools, release 13.0, V13.0.88"
        /*0030*/ 	.string	"Build cuda_13.0.r13.0/compiler.36424714_0"
        /*0030*/ 	.string	"-arch sm_100 -m 64 "



//--------------------- .note.nv.cuinfo           --------------------------
	.section	.note.nv.cuinfo,"",@"SHT_NOTE"
	.sectionflags	@"SHF_NOTE_NV_CUINFO"
        /*0018*/ 	.short	0x0002
        /*001a*/ 	.short	0x0064
        /*001c*/ 	.short	0x0082
	.zero		2


//--------------------- .nv.info                  --------------------------
	.section	.nv.info,"",@"SHT_CUDA_INFO"
	.align	4


	//----- nvinfo : EIATTR_REGCOUNT
	.align		4
        /*0000*/ 	.byte	0x04, 0x2f
        /*0002*/ 	.short	(.L_1 - .L_0)
	.align		4
.L_0:
        /*0004*/ 	.word	index@(_Z16histogram_kernelPKiPiii)
        /*0008*/ 	.word	0x0000000c


	//----- nvinfo : EIATTR_FRAME_SIZE
	.align		4
.L_1:
        /*000c*/ 	.byte	0x04, 0x11
        /*000e*/ 	.short	(.L_3 - .L_2)
	.align		4
.L_2:
        /*0010*/ 	.word	index@(_Z16histogram_kernelPKiPiii)
        /*0014*/ 	.word	0x00000000


	//----- nvinfo : EIATTR_MIN_STACK_SIZE
	.align		4
.L_3:
        /*0018*/ 	.byte	0x04, 0x12
        /*001a*/ 	.short	(.L_5 - .L_4)
	.align		4
.L_4:
        /*001c*/ 	.word	index@(_Z16histogram_kernelPKiPiii)
        /*0020*/ 	.word	0x00000000
.L_5:


//--------------------- .nv.compat                --------------------------
	.section	.nv.compat,"",@"SHT_CUDA_COMPAT_INFO"
	.align	4
        /*0000*/ 	.byte	0x02, 0x09, 0x00, 0x00, 0x02, 0x02, 0x01, 0x00, 0x02, 0x05, 0x05, 0x00, 0x03, 0x07, 0x01, 0x01
        /*0010*/ 	.byte	0x02, 0x03, 0x00, 0x00, 0x02, 0x06, 0x01, 0x00, 0x04, 0x0b, 0x08, 0x00, 0x09, 0x00, 0x00, 0x00
        /*0020*/ 	.byte	0x00, 0x00, 0x00, 0x00


//--------------------- .nv.info._Z16histogram_kernelPKiPiii --------------------------
	.section	.nv.info._Z16histogram_kernelPKiPiii,"",@"SHT_CUDA_INFO"
	.sectionflags	@""
	.align	4


	//----- nvinfo : EIATTR_CUDA_API_VERSION
	.align		4
        /*0000*/ 	.byte	0x04, 0x37
        /*0002*/ 	.short	(.L_7 - .L_6)
.L_6:
        /*0004*/ 	.word	0x00000082


	//----- nvinfo : EIATTR_KPARAM_INFO
	.align		4
.L_7:
        /*0008*/ 	.byte	0x04, 0x17
        /*000a*/ 	.short	(.L_9 - .L_8)
.L_8:
        /*000c*/ 	.word	0x00000000
        /*0010*/ 	.short	0x0003
        /*0012*/ 	.short	0x0014
        /*0014*/ 	.byte	0x00, 0xf0, 0x11, 0x00


	//----- nvinfo : EIATTR_KPARAM_INFO
	.align		4
.L_9:
        /*0018*/ 	.byte	0x04, 0x17
        /*001a*/ 	.short	(.L_11 - .L_10)
.L_10:
        /*001c*/ 	.word	0x00000000
        /*0020*/ 	.short	0x0002
        /*0022*/ 	.short	0x0010
        /*0024*/ 	.byte	0x00, 0xf0, 0x11, 0x00


	//----- nvinfo : EIATTR_KPARAM_INFO
	.align		4
.L_11:
        /*0028*/ 	.byte	0x04, 0x17
        /*002a*/ 	.short	(.L_13 - .L_12)
.L_12:
        /*002c*/ 	.word	0x00000000
        /*0030*/ 	.short	0x0001
        /*0032*/ 	.short	0x0008
        /*0034*/ 	.byte	0x00, 0xf5, 0x21, 0x00


	//----- nvinfo : EIATTR_KPARAM_INFO
	.align		4
.L_13:
        /*0038*/ 	.byte	0x04, 0x17
        /*003a*/ 	.short	(.L_15 - .L_14)
.L_14:
        /*003c*/ 	.word	0x00000000
        /*0040*/ 	.short	0x0000
        /*0042*/ 	.short	0x0000
        /*0044*/ 	.byte	0x00, 0xf5, 0x21, 0x00


	//----- nvinfo : EIATTR_SPARSE_MMA_MASK
	.align		4
.L_15:
        /*0048*/ 	.byte	0x03, 0x50
        /*004a*/ 	.short	0x0000


	//----- nvinfo : EIATTR_MAXREG_COUNT
	.align		4
        /*004c*/ 	.byte	0x03, 0x1b
        /*004e*/ 	.short	0x00ff


	//----- nvinfo : EIATTR_NUM_BARRIERS
	.align		4
        /*0050*/ 	.byte	0x02, 0x4c
        /*0052*/ 	.byte	0x01
	.zero		1


	//----- nvinfo : EIATTR_MERCURY_ISA_VERSION
	.align		4
        /*0054*/ 	.byte	0x03, 0x5f
        /*0056*/ 	.short	0x0101


	//----- nvinfo : EIATTR_VRC_CTA_INIT_COUNT
	.align		4
        /*0058*/ 	.byte	0x02, 0x4a
	.zero		1
	.zero		1


	//----- nvinfo : EIATTR_EXIT_INSTR_OFFSETS
	.align		4
        /*005c*/ 	.byte	0x04, 0x1c
        /*005e*/ 	.short	(.L_17 - .L_16)


	//   ....[0]....
.L_16:
        /*0060*/ 	.word	0x00000320


	//   ....[1]....
        /*0064*/ 	.word	0x00000430


	//----- nvinfo : EIATTR_CRS_STACK_SIZE
	.align		4
.L_17:
        /*0068*/ 	.byte	0x04, 0x1e
        /*006a*/ 	.short	(.L_19 - .L_18)
.L_18:
        /*006c*/ 	.word	0x00000000


	//----- nvinfo : EIATTR_CBANK_PARAM_SIZE
	.align		4
.L_19:
        /*0070*/ 	.byte	0x03, 0x19
        /*0072*/ 	.short	0x0018


	//----- nvinfo : EIATTR_PARAM_CBANK
	.align		4
        /*0074*/ 	.byte	0x04, 0x0a
        /*0076*/ 	.short	(.L_21 - .L_20)
	.align		4
.L_20:
        /*0078*/ 	.word	index@(.nv.constant0._Z16histogram_kernelPKiPiii)
        /*007c*/ 	.short	0x0380
        /*007e*/ 	.short	0x0018


	//----- nvinfo : EIATTR_SW_WAR
	.align		4
.L_21:
        /*0080*/ 	.byte	0x04, 0x36
        /*0082*/ 	.short	(.L_23 - .L_22)
.L_22:
        /*0084*/ 	.word	0x00000008
.L_23:


//--------------------- .nv.callgraph             --------------------------
	.section	.nv.callgraph,"",@"SHT_CUDA_CALLGRAPH"
	.align	4
	.sectionentsize	8
	.align		4
        /*0000*/ 	.word	0x00000000
	.align		4
        /*0004*/ 	.word	0xffffffff
	.align		4
        /*0008*/ 	.word	0x00000000
	.align		4
        /*000c*/ 	.word	0xfffffffe
	.align		4
        /*0010*/ 	.word	0x00000000
	.align		4
        /*0014*/ 	.word	0xfffffffd
	.align		4
        /*0018*/ 	.word	0x00000000
	.align		4
        /*001c*/ 	.word	0xfffffffc


//--------------------- .text._Z16histogram_kernelPKiPiii --------------------------
	.section	.text._Z16histogram_kernelPKiPiii,"ax",@progbits
	.align	128
        .global         _Z16histogram_kernelPKiPiii
        .type           _Z16histogram_kernelPKiPiii,@function
        .size           _Z16histogram_kernelPKiPiii,(.L_x_12 - _Z16histogram_kernelPKiPiii)
        .other          _Z16histogram_kernelPKiPiii,@"STO_CUDA_ENTRY STV_DEFAULT"
_Z16histogram_kernelPKiPiii:
.text._Z16histogram_kernelPKiPiii:
[----:B------:R-:W-:Y:S01]  /*0000*/  LDC R1, c[0x0][0x37c] ;  /* 0x0000df00ff017b82 */ /* 0x000fe20000000800 */
[----:B------:R-:W0:Y:S01]  /*0010*/  S2R R7, SR_TID.X ;  /* 0x0000000000077919 */ /* 0x000e220000002100 */
[----:B------:R-:W1:Y:S01]  /*0020*/  LDCU UR4, c[0x0][0x394] ;  /* 0x00007280ff0477ac */ /* 0x000e620008000800 */
[----:B------:R-:W-:Y:S01]  /*0030*/  BSSY.RECONVERGENT B0, `(.L_x_0) ;  /* 0x000000e000007945 */ /* 0x000fe20003800200 */
[----:B-1----:R-:W-:-:S05]  /*0040*/  IMAD.U32 R8, RZ, RZ, UR4 ;  /* 0x00000004ff087e24 */ /* 0x002fca000f8e00ff */
[----:B0-----:R-:W-:-:S13]  /*0050*/  ISETP.GE.AND P0, PT, R7, R8, PT ;  /* 0x000000080700720c */ /* 0x001fda0003f06270 */
[----:B------:R-:W-:Y:S05]  /*0060*/  @P0 BRA `(.L_x_1) ;  /* 0x0000000000280947 */ /* 0x000fea0003800000 */
[----:B------:R-:W0:Y:S01]  /*0070*/  S2R R5, SR_CgaCtaId ;  /* 0x0000000000057919 */ /* 0x000e220000008800 */
[----:B------:R-:W1:Y:S01]  /*0080*/  LDC R4, c[0x0][0x360] ;  /* 0x0000d800ff047b82 */ /* 0x000e620000000800 */
[----:B------:R-:W-:Y:S01]  /*0090*/  MOV R0, 0x400 ;  /* 0x0000040000007802 */ /* 0x000fe20000000f00 */
[----:B------:R-:W-:-:S03]  /*00a0*/  IMAD.MOV.U32 R3, RZ, RZ, R7 ;  /* 0x000000ffff037224 */ /* 0x000fc600078e0007 */
[----:B0-----:R-:W-:-:S07]  /*00b0*/  LEA R0, R5, R0, 0x18 ;  /* 0x0000000005007211 */ /* 0x001fce00078ec0ff */
.L_x_2:
[----:B------:R-:W-:Y:S02]  /*00c0*/  IMAD R2, R3, 0x4, R0 ;  /* 0x0000000403027824 */ /* 0x000fe400078e0200 */
[----:B-1----:R-:W-:-:S03]  /*00d0*/  IMAD.IADD R3, R4, 0x1, R3 ;  /* 0x0000000104037824 */ /* 0x002fc600078e0203 */
[----:B------:R0:W-:Y:S02]  /*00e0*/  STS [R2], RZ ;  /* 0x000000ff02007388 */ /* 0x0001e40000000800 */
[----:B------:R-:W-:-:S13]  /*00f0*/  ISETP.GE.AND P0, PT, R3, R8, PT ;  /* 0x000000080300720c */ /* 0x000fda0003f06270 */
[----:B0-----:R-:W-:Y:S05]  /*0100*/  @!P0 BRA `(.L_x_2) ;  /* 0xfffffffc00ec8947 */ /* 0x001fea000383ffff */
.L_x_1:
[----:B------:R-:W-:Y:S05]  /*0110*/  BSYNC.RECONVERGENT B0 ;  /* 0x0000000000007941 */ /* 0x000fea0003800200 */
.L_x_0:
[----:B------:R-:W0:Y:S01]  /*0120*/  S2UR UR4, SR_CTAID.X ;  /* 0x00000000000479c3 */ /* 0x000e220000002500 */
[----:B------:R-:W1:Y:S01]  /*0130*/  LDCU UR5, c[0x0][0x390] ;  /* 0x00007200ff0577ac */ /* 0x000e620008000800 */
[----:B------:R-:W-:Y:S01]  /*0140*/  BSSY.RECONVERGENT B0, `(.L_x_3) ;  /* 0x000001b000007945 */ /* 0x000fe20003800200 */
[----:B------:R-:W2:Y:S05]  /*0150*/  LDCU.64 UR6, c[0x0][0x358] ;  /* 0x00006b00ff0677ac */ /* 0x000eaa0008000a00 */
[----:B------:R-:W0:Y:S01]  /*0160*/  LDC R6, c[0x0][0x360] ;  /* 0x0000d800ff067b82 */ /* 0x000e220000000800 */
[----:B------:R-:W3:Y:S01]  /*0170*/  LDCU.64 UR8, c[0x0][0x390] ;  /* 0x00007200ff0877ac */ /* 0x000ee20008000a00 */
[----:B0-----:R-:W-:-:S06]  /*0180*/  IMAD R0, R6, UR4, R7 ;  /* 0x0000000406007c24 */ /* 0x001fcc000f8e0207 */
[----:B------:R-:W-:Y:S01]  /*0190*/  BAR.SYNC.DEFER_BLOCKING 0x0 ;  /* 0x0000000000007b1d */ /* 0x000fe20000010000 */
[----:B-1----:R-:W-:-:S13]  /*01a0*/  ISETP.GE.AND P0, PT, R0, UR5, PT ;  /* 0x0000000500007c0c */ /* 0x002fda000bf06270 */
[----:B--23--:R-:W-:Y:S05]  /*01b0*/  @P0 BRA `(.L_x_4) ;  /* 0x00000000004c0947 */ /* 0x00cfea0003800000 */
[----:B------:R-:W0:Y:S01]  /*01c0*/  LDC.64 R4, c[0x0][0x380] ;  /* 0x0000e000ff047b82 */ /* 0x000e220000000a00 */
[----:B------:R-:W1:Y:S02]  /*01d0*/  LDCU UR4, c[0x0][0x370] ;  /* 0x00006e00ff0477ac */ /* 0x000e640008000800 */
[----:B-1----:R-:W-:-:S07]  /*01e0*/  IMAD R9, R6, UR4, RZ ;  /* 0x0000000406097c24 */ /* 0x002fce000f8e02ff */
.L_x_7:
[----:B0-----:R-:W-:-:S06]  /*01f0*/  IMAD.WIDE R2, R0, 0x4, R4 ;  /* 0x0000000400027825 */ /* 0x001fcc00078e0204 */
[----:B------:R-:W2:Y:S01]  /*0200*/  LDG.E R3, desc[UR6][R2.64] ;  /* 0x0000000602037981 */ /* 0x000ea2000c1e1900 */
[----:B------:R-:W-:Y:S01]  /*0210*/  IMAD.U32 R8, RZ, RZ, UR9 ;  /* 0x00000009ff087e24 */ /* 0x000fe2000f8e00ff */
[----:B------:R-:W-:Y:S01]  /*0220*/  BSSY.RECONVERGENT B1, `(.L_x_5) ;  /* 0x000000b000017945 */ /* 0x000fe20003800200 */
[----:B------:R-:W-:-:S05]  /*0230*/  IMAD.IADD R0, R9, 0x1, R0 ;  /* 0x0000000109007824 */ /* 0x000fca00078e0200 */
[----:B------:R-:W-:Y:S02]  /*0240*/  ISETP.GE.AND P1, PT, R0, UR8, PT ;  /* 0x0000000800007c0c */ /* 0x000fe4000bf26270 */
[----:B--2---:R-:W-:-:S04]  /*0250*/  ISETP.GE.AND P0, PT, R3, R8, PT ;  /* 0x000000080300720c */ /* 0x004fc80003f06270 */
[----:B------:R-:W-:-:S13]  /*0260*/  ISETP.LT.OR P0, PT, R3, RZ, P0 ;  /* 0x000000ff0300720c */ /* 0x000fda0000701670 */
[----:B------:R-:W-:Y:S05]  /*0270*/  @P0 BRA `(.L_x_6) ;  /* 0x0000000000140947 */ /* 0x000fea0003800000 */
[----:B------:R-:W0:Y:S01]  /*0280*/  S2UR UR5, SR_CgaCtaId ;  /* 0x00000000000579c3 */ /* 0x000e220000008800 */
[----:B------:R-:W-:Y:S02]  /*0290*/  UMOV UR4, 0x400 ;  /* 0x0000040000047882 */ /* 0x000fe40000000000 */
[----:B0-----:R-:W-:-:S06]  /*02a0*/  ULEA UR4, UR5, UR4, 0x18 ;  /* 0x0000000405047291 */ /* 0x001fcc000f8ec0ff */
[----:B------:R-:W-:-:S05]  /*02b0*/  LEA R2, R3, UR4, 0x2 ;  /* 0x0000000403027c11 */ /* 0x000fca000f8e10ff */
[----:B------:R0:W-:Y:S02]  /*02c0*/  ATOMS.POPC.INC.32 RZ, [R2+URZ] ;  /* 0x0000000002ff7f8c */ /* 0x0001e4000d8000ff */
.L_x_6:
[----:B------:R-:W-:Y:S05]  /*02d0*/  BSYNC.RECONVERGENT B1 ;  /* 0x0000000000017941 */ /* 0x000fea0003800200 */
.L_x_5:
[----:B------:R-:W-:Y:S05]  /*02e0*/  @!P1 BRA `(.L_x_7) ;  /* 0xfffffffc00c09947 */ /* 0x000fea000383ffff */
.L_x_4:
[----:B------:R-:W-:Y:S05]  /*02f0*/  BSYNC.RECONVERGENT B0 ;  /* 0x0000000000007941 */ /* 0x000fea0003800200 */
.L_x_3:
[----:B------:R-:W-:Y:S01]  /*0300*/  BAR.SYNC.DEFER_BLOCKING 0x0 ;  /* 0x0000000000007b1d */ /* 0x000fe20000010000 */
[----:B------:R-:W-:-:S13]  /*0310*/  ISETP.GE.AND P0, PT, R7, R8, PT ;  /* 0x000000080700720c */ /* 0x000fda0003f06270 */
[----:B------:R-:W-:Y:S05]  /*0320*/  @P0 EXIT ;  /* 0x000000000000094d */ /* 0x000fea0003800000 */
[----:B------:R-:W1:Y:S01]  /*0330*/  S2UR UR5, SR_CgaCtaId ;  /* 0x00000000000579c3 */ /* 0x000e620000008800 */
[----:B------:R-:W-:Y:S01]  /*0340*/  UMOV UR4, 0x400 ;  /* 0x0000040000047882 */ /* 0x000fe20000000000 */
[----:B------:R-:W2:Y:S06]  /*0350*/  LDCU UR8, c[0x0][0x394] ;  /* 0x00007280ff0877ac */ /* 0x000eac0008000800 */
[----:B------:R-:W3:Y:S01]  /*0360*/  LDC.64 R4, c[0x0][0x388] ;  /* 0x0000e200ff047b82 */ /* 0x000ee20000000a00 */
[----:B-12---:R-:W-:-:S12]  /*0370*/  ULEA UR4, UR5, UR4, 0x18 ;  /* 0x0000000405047291 */ /* 0x006fd8000f8ec0ff */
.L_x_10:
[----:B------:R-:W-:Y:S01]  /*0380*/  LEA R0, R7, UR4, 0x2 ;  /* 0x0000000407007c11 */ /* 0x000fe2000f8e10ff */
[----:B------:R-:W-:Y:S04]  /*0390*/  BSSY.RECONVERGENT B0, `(.L_x_8) ;  /* 0x0000006000007945 */ /* 0x000fe80003800200 */
[----:B-1----:R-:W1:Y:S02]  /*03a0*/  LDS R9, [R0] ;  /* 0x0000000000097984 */ /* 0x002e640000000800 */
[----:B-1----:R-:W-:-:S13]  /*03b0*/  ISETP.GE.AND P0, PT, R9, 0x1, PT ;  /* 0x000000010900780c */ /* 0x002fda0003f06270 */
[----:B------:R-:W-:Y:S05]  /*03c0*/  @!P0 BRA `(.L_x_9) ;  /* 0x0000000000088947 */ /* 0x000fea0003800000 */
[----:B0--3--:R-:W-:-:S05]  /*03d0*/  IMAD.WIDE R2, R7, 0x4, R4 ;  /* 0x0000000407027825 */ /* 0x009fca00078e0204 */
[----:B------:R1:W-:Y:S02]  /*03e0*/  REDG.E.ADD.STRONG.GPU desc[UR6][R2.64], R9 ;  /* 0x000000090200798e */ /* 0x0003e4000c12e106 */
.L_x_9:
[----:B------:R-:W-:Y:S05]  /*03f0*/  BSYNC.RECONVERGENT B0 ;  /* 0x0000000000007941 */ /* 0x000fea0003800200 */
.L_x_8:
[----:B------:R-:W-:-:S05]  /*0400*/  IMAD.IADD R7, R6, 0x1, R7 ;  /* 0x0000000106077824 */ /* 0x000fca00078e0207 */
[----:B------:R-:W-:-:S13]  /*0410*/  ISETP.GE.AND P0, PT, R7, UR8, PT ;  /* 0x0000000807007c0c */ /* 0x000fda000bf06270 */
[----:B------:R-:W-:Y:S05]  /*0420*/  @!P0 BRA `(.L_x_10) ;  /* 0xfffffffc00d48947 */ /* 0x000fea000383ffff */
[----:B------:R-:W-:Y:S05]  /*0430*/  EXIT ;  /* 0x000000000000794d */ /* 0x000fea0003800000 */
.L_x_11:
[----:B------:R-:W-:-:S00]  /*0440*/  BRA `(.L_x_11) ;  /* 0xfffffffc00fc7947 */ /* 0x000fc0000383ffff */
[----:B------:R-:W-:-:S00]  /*0450*/  NOP ;  /* 0x0000000000007918 */ /* 0x000fc00000000000 */
        /* <DEDUP_REMOVED lines=10> */
.L_x_12:


//--------------------- .nv.shared._Z16histogram_kernelPKiPiii --------------------------
	.section	.nv.shared._Z16histogram_kernelPKiPiii,"aw",@nobits
	.sectionflags	@""
	.align	16
	.zero		1024


//--------------------- .nv.shared.reserved.0     --------------------------
	.section	.nv.shared.reserved.0,"aw",@nobits
	.weak		__nv_reservedSMEM_offset_0_alias
	.size		__nv_reservedSMEM_offset_0_alias, 0, 64
	.other		__nv_reservedSMEM_offset_0_alias,@"STO_CUDA_RESERVED_SHARED STV_DEFAULT"
__nv_reservedSMEM_offset_0_alias:
	.zero		0
	.zero		64


//--------------------- .nv.constant0._Z16histogram_kernelPKiPiii --------------------------
	.section	.nv.constant0._Z16histogram_kernelPKiPiii,"a",@progbits
	.sectionflags	@""
	.align	4
.nv.constant0._Z16histogram_kernelPKiPiii:
	.zero		920


//--------------------- SYMBOLS --------------------------

	.type		.nv.reservedSmem.offset0,@object
	.size		.nv.reservedSmem.offset0,0x4
	.type		.nv.reservedSmem.cap,@object
	.size		.nv.reservedSmem.cap,0x4
